	.headerflags	@"EF_CUDA_TEXMODE_UNIFIED EF_CUDA_64BIT_ADDRESS EF_CUDA_ACCELERATORS EF_CUDA_SM90 EF_CUDA_VIRTUAL_SM(EF_CUDA_SM90)"
	.elftype	@"ET_EXEC"


//--------------------- .nv.info                  --------------------------
	.section	.nv.info,"",@"SHT_CUDA_INFO"
	.align	4


	//----- nvinfo : EIATTR_REGCOUNT
	.align		4
        /*0000*/ 	.byte	0x04, 0x2f
        /*0002*/ 	.short	(.L_3 - .L_2)
	.align		4
.L_2:
        /*0004*/ 	.word	index@(triton_poi_fused__native_batch_norm_legit_no_training_leaky_relu_13)
        /*0008*/ 	.word	0x00000010


	//----- nvinfo : EIATTR_MIN_STACK_SIZE
	.align		4
.L_3:
        /*000c*/ 	.byte	0x04, 0x12
        /*000e*/ 	.short	(.L_5 - .L_4)
	.align		4
.L_4:
        /*0010*/ 	.word	index@(triton_poi_fused__native_batch_norm_legit_no_training_leaky_relu_13)
        /*0014*/ 	.word	0x00000000


	//----- nvinfo : EIATTR_FRAME_SIZE
	.align		4
.L_5:
        /*0018*/ 	.byte	0x04, 0x11
        /*001a*/ 	.short	(.L_7 - .L_6)
	.align		4
.L_6:
        /*001c*/ 	.word	index@(triton_poi_fused__native_batch_norm_legit_no_training_leaky_relu_13)
        /*0020*/ 	.word	0x00000000


	//----- nvinfo : EIATTR_MIN_STACK_SIZE
	.align		4
.L_7:
        /*0024*/ 	.byte	0x04, 0x12
        /*0026*/ 	.short	(.L_9 - .L_8)
	.align		4
.L_8:
        /*0028*/ 	.word	index@(triton_poi_fused__native_batch_norm_legit_no_training_leaky_relu_13)
        /*002c*/ 	.word	0x00000000
.L_9:


//--------------------- .nv.info.triton_poi_fused__native_batch_norm_legit_no_training_leaky_relu_13 --------------------------
	.section	.nv.info.triton_poi_fused__native_batch_norm_legit_no_training_leaky_relu_13,"",@"SHT_CUDA_INFO"
	.sectionflags	@""
	.align	4


	//----- nvinfo : EIATTR_CUDA_API_VERSION
	.align		4
        /*0000*/ 	.byte	0x04, 0x37
        /*0002*/ 	.short	(.L_11 - .L_10)
.L_10:
        /*0004*/ 	.word	0x0000007c


	//----- nvinfo : EIATTR_KPARAM_INFO
	.align		4
.L_11:
        /*0008*/ 	.byte	0x04, 0x17
        /*000a*/ 	.short	(.L_13 - .L_12)
.L_12:
        /*000c*/ 	.word	0x00000000
        /*0010*/ 	.short	0x0006
        /*0012*/ 	.short	0x0030
        /*0014*/ 	.byte	0x00, 0xf0, 0x11, 0x00


	//----- nvinfo : EIATTR_KPARAM_INFO
	.align		4
.L_13:
        /*0018*/ 	.byte	0x04, 0x17
        /*001a*/ 	.short	(.L_15 - .L_14)
.L_14:
        /*001c*/ 	.word	0x00000000
        /*0020*/ 	.short	0x0005
        /*0022*/ 	.short	0x0028
        /*0024*/ 	.byte	0x00, 0xf4, 0x21, 0x00


	//----- nvinfo : EIATTR_KPARAM_INFO
	.align		4
.L_15:
        /*0028*/ 	.byte	0x04, 0x17
        /*002a*/ 	.short	(.L_17 - .L_16)
.L_16:
        /*002c*/ 	.word	0x00000000
        /*0030*/ 	.short	0x0004
        /*0032*/ 	.short	0x0020
        /*0034*/ 	.byte	0x00, 0xf4, 0x21, 0x00


	//----- nvinfo : EIATTR_KPARAM_INFO
	.align		4
.L_17:
        /*0038*/ 	.byte	0x04, 0x17
        /*003a*/ 	.short	(.L_19 - .L_18)
.L_18:
        /*003c*/ 	.word	0x00000000
        /*0040*/ 	.short	0x0003
        /*0042*/ 	.short	0x0018
        /*0044*/ 	.byte	0x00, 0xf4, 0x21, 0x00


	//----- nvinfo : EIATTR_KPARAM_INFO
	.align		4
.L_19:
        /*0048*/ 	.byte	0x04, 0x17
        /*004a*/ 	.short	(.L_21 - .L_20)
.L_20:
        /*004c*/ 	.word	0x00000000
        /*0050*/ 	.short	0x0002
        /*0052*/ 	.short	0x0010
        /*0054*/ 	.byte	0x00, 0xf4, 0x21, 0x00


	//----- nvinfo : EIATTR_KPARAM_INFO
	.align		4
.L_21:
        /*0058*/ 	.byte	0x04, 0x17
        /*005a*/ 	.short	(.L_23 - .L_22)
.L_22:
        /*005c*/ 	.word	0x00000000
        /*0060*/ 	.short	0x0001
        /*0062*/ 	.short	0x0008
        /*0064*/ 	.byte	0x00, 0xf4, 0x21, 0x00


	//----- nvinfo : EIATTR_KPARAM_INFO
	.align		4
.L_23:
        /*0068*/ 	.byte	0x04, 0x17
        /*006a*/ 	.short	(.L_25 - .L_24)
.L_24:
        /*006c*/ 	.word	0x00000000
        /*0070*/ 	.short	0x0000
        /*0072*/ 	.short	0x0000
        /*0074*/ 	.byte	0x00, 0xf4, 0x21, 0x00


	//----- nvinfo : EIATTR_SPARSE_MMA_MASK
	.align		4
.L_25:
        /*0078*/ 	.byte	0x03, 0x50
        /*007a*/ 	.short	0x0000


	//----- nvinfo : EIATTR_MAXREG_COUNT
	.align		4
        /*007c*/ 	.byte	0x03, 0x1b
        /*007e*/ 	.short	0x00ff


	//----- nvinfo : EIATTR_EXIT_INSTR_OFFSETS
	.align		4
        /*0080*/ 	.byte	0x04, 0x1c
        /*0082*/ 	.short	(.L_27 - .L_26)


	//   ....[0]....
.L_26:
        /*0084*/ 	.word	0x000003d0


	//----- nvinfo : EIATTR_REQNTID
	.align		4
.L_27:
        /*0088*/ 	.byte	0x04, 0x10
        /*008a*/ 	.short	(.L_29 - .L_28)
.L_28:
        /*008c*/ 	.word	0x00000080
        /*0090*/ 	.word	0x00000001
        /*0094*/ 	.word	0x00000001


	//----- nvinfo : EIATTR_CBANK_PARAM_SIZE
	.align		4
.L_29:
        /*0098*/ 	.byte	0x03, 0x19
        /*009a*/ 	.short	0x0034


	//----- nvinfo : EIATTR_PARAM_CBANK
	.align		4
        /*009c*/ 	.byte	0x04, 0x0a
        /*009e*/ 	.short	(.L_31 - .L_30)
	.align		4
.L_30:
        /*00a0*/ 	.word	index@(.nv.constant0.triton_poi_fused__native_batch_norm_legit_no_training_leaky_relu_13)
        /*00a4*/ 	.short	0x0210
        /*00a6*/ 	.short	0x0034


	//----- nvinfo : EIATTR_SW_WAR
	.align		4
.L_31:
        /*00a8*/ 	.byte	0x04, 0x36
        /*00aa*/ 	.short	(.L_33 - .L_32)
.L_32:
        /*00ac*/ 	.word	0x00000008
.L_33:


//--------------------- .nv.callgraph             --------------------------
	.section	.nv.callgraph,"",@"SHT_CUDA_CALLGRAPH"
	.align	4
	.sectionentsize	8
	.align		4
        /*0000*/ 	.word	0x00000000
	.align		4
        /*0004*/ 	.word	0xffffffff
	.align		4
        /*0008*/ 	.word	0x00000000
	.align		4
        /*000c*/ 	.word	0xfffffffe
	.align		4
        /*0010*/ 	.word	0x00000000
	.align		4
        /*0014*/ 	.word	0xfffffffd
	.align		4
        /*0018*/ 	.word	0x00000000
	.align		4
        /*001c*/ 	.word	0xfffffffc


//--------------------- .nv.constant4             --------------------------
	.section	.nv.constant4,"a",@progbits
	.align	8
	.align		8
.nv.constant4:
        /*0000*/ 	.dword	_$_str
	.align		8
        /*0008*/ 	.dword	_$_str_$_2


//--------------------- .text.triton_poi_fused__native_batch_norm_legit_no_training_leaky_relu_13 --------------------------
	.section	.text.triton_poi_fused__native_batch_norm_legit_no_training_leaky_relu_13,"ax",@progbits
	.align	128
        .global         triton_poi_fused__native_batch_norm_legit_no_training_leaky_relu_13
        .type           triton_poi_fused__native_batch_norm_legit_no_training_leaky_relu_13,@function
        .size           triton_poi_fused__native_batch_norm_legit_no_training_leaky_relu_13,(.L_x_1 - triton_poi_fused__native_batch_norm_legit_no_training_leaky_relu_13)
        .other          triton_poi_fused__native_batch_norm_legit_no_training_leaky_relu_13,@"STO_CUDA_ENTRY STV_DEFAULT"
triton_poi_fused__native_batch_norm_legit_no_training_leaky_relu_13:
.text.triton_poi_fused__native_batch_norm_legit_no_training_leaky_relu_13:
[----:B------:R-:W-:Y:S01]  /*0000*/  LDC R1, c[0x0][0x28] ;  /* 0x00000a00ff017b82 */ /* 0x000fe20000000800 */
[----:B------:R-:W1:Y:S07]  /*0010*/  S2R R0, SR_TID.X ;  /* 0x0000000000007919 */ /* 0x000e6e0000002100 */
[----:B------:R-:W2:Y:S01]  /*0020*/  LDC.64 R2, c[0x0][0x228] ;  /* 0x00008a00ff027b82 */ /* 0x000ea20000000a00 */
[----:B------:R-:W-:Y:S01]  /*0030*/  ULDC.64 UR4, c[0x0][0x208] ;  /* 0x0000820000047ab9 */ /* 0x000fe20000000a00 */
[----:B------:R-:W3:Y:S06]  /*0040*/  S2R R7, SR_CTAID.X ;  /* 0x0000000000077919 */ /* 0x000eec0000002500 */
[----:B------:R-:W4:Y:S08]  /*0050*/  LDC.64 R8, c[0x0][0x230] ;  /* 0x00008c00ff087b82 */ /* 0x000f300000000a00 */
[----:B------:R-:W5:Y:S01]  /*0060*/  LDC.64 R10, c[0x0][0x238] ;  /* 0x00008e00ff0a7b82 */ /* 0x000f620000000a00 */
[----:B-1----:R-:W-:-:S02]  /*0070*/  SHF.L.U32 R0, R0, 0x1, RZ ;  /* 0x0000000100007819 */ /* 0x002fc400000006ff */
[----:B---3--:R-:W-:Y:S02]  /*0080*/  SHF.R.S32.HI R5, RZ, 0x17, R7 ;  /* 0x00000017ff057819 */ /* 0x008fe40000011407 */
[----:B------:R-:W-:Y:S02]  /*0090*/  LOP3.LUT R0, R0, 0xfe, RZ, 0xc0, !PT ;  /* 0x000000fe00007812 */ /* 0x000fe400078ec0ff */
[----:B------:R-:W-:Y:S02]  /*00a0*/  SGXT R5, R5, 0x1 ;  /* 0x000000010505781a */ /* 0x000fe40000000200 */
[----:B------:R-:W-:Y:S02]  /*00b0*/  LEA R0, R7, R0, 0x8 ;  /* 0x0000000007007211 */ /* 0x000fe400078e40ff */
[----:B------:R-:W1:Y:S02]  /*00c0*/  LDC.64 R6, c[0x0][0x220] ;  /* 0x00008800ff067b82 */ /* 0x000e640000000a00 */
[----:B------:R-:W-:-:S04]  /*00d0*/  LEA.HI R5, R5, R0, RZ, 0x9 ;  /* 0x0000000005057211 */ /* 0x000fc800078f48ff */
[----:B------:R-:W-:-:S04]  /*00e0*/  LOP3.LUT R5, R5, 0xfffffe00, RZ, 0xc0, !PT ;  /* 0xfffffe0005057812 */ /* 0x000fc800078ec0ff */
[----:B------:R-:W-:Y:S02]  /*00f0*/  IADD3 R13, R0, -R5, RZ ;  /* 0x80000005000d7210 */ /* 0x000fe40007ffe0ff */
[----:B------:R-:W3:Y:S03]  /*0100*/  LDC.64 R4, c[0x0][0x218] ;  /* 0x00008600ff047b82 */ /* 0x000ee60000000a00 */
[----:B--2---:R-:W-:-:S06]  /*0110*/  IMAD.WIDE R2, R13, 0x4, R2 ;  /* 0x000000040d027825 */ /* 0x004fcc00078e0202 */
[----:B------:R-:W2:Y:S01]  /*0120*/  LDG.E.EL.64 R2, desc[UR4][R2.64] ;  /* 0x0000000402027981 */ /* 0x000ea2000c2e1b00 */
[----:B-1----:R-:W-:-:S06]  /*0130*/  IMAD.WIDE R6, R13, 0x4, R6 ;  /* 0x000000040d067825 */ /* 0x002fcc00078e0206 */
[----:B------:R-:W2:Y:S01]  /*0140*/  LDG.E.EL.64 R6, desc[UR4][R6.64] ;  /* 0x0000000406067981 */ /* 0x000ea2000c2e1b00 */
[----:B---3--:R-:W-:-:S06]  /*0150*/  IMAD.WIDE R4, R0, 0x4, R4 ;  /* 0x0000000400047825 */ /* 0x008fcc00078e0204 */
[----:B------:R-:W3:Y:S01]  /*0160*/  LDG.E.64 R4, desc[UR4][R4.64] ;  /* 0x0000000404047981 */ /* 0x000ee2000c1e1b00 */
[----:B----4-:R-:W-:-:S04]  /*0170*/  IMAD.WIDE R8, R13, 0x4, R8 ;  /* 0x000000040d087825 */ /* 0x010fc800078e0208 */
[----:B-----5:R-:W-:Y:S02]  /*0180*/  IMAD.WIDE R10, R13, 0x4, R10 ;  /* 0x000000040d0a7825 */ /* 0x020fe400078e020a */
[----:B------:R-:W4:Y:S04]  /*0190*/  LDG.E.EL.64 R8, desc[UR4][R8.64] ;  /* 0x0000000408087981 */ /* 0x000f28000c2e1b00 */
[----:B------:R-:W4:Y:S01]  /*01a0*/  LDG.E.EL.64 R10, desc[UR4][R10.64] ;  /* 0x000000040a0a7981 */ /* 0x000f22000c2e1b00 */
[----:B--2---:R-:W-:Y:S01]  /*01b0*/  FADD R2, R2, 9.9999997473787516356e-06 ;  /* 0x3727c5ac02027421 */ /* 0x004fe20000000000 */
[----:B------:R-:W-:-:S03]  /*01c0*/  FADD R3, R3, 9.9999997473787516356e-06 ;  /* 0x3727c5ac03037421 */ /* 0x000fc60000000000 */
[----:B------:R-:W1:Y:S08]  /*01d0*/  MUFU.SQRT R12, R2 ;  /* 0x00000002000c7308 */ /* 0x000e700000002000 */
[----:B------:R-:W2:Y:S01]  /*01e0*/  MUFU.SQRT R13, R3 ;  /* 0x00000003000d7308 */ /* 0x000ea20000002000 */
[C---:B-1----:R-:W-:Y:S02]  /*01f0*/  FSETP.GT.AND P0, PT, R12.reuse, 8.50705917302346158658e+37, PT ;  /* 0x7e8000000c00780b */ /* 0x042fe40003f04000 */
[----:B------:R-:W-:-:S02]  /*0200*/  FSETP.GEU.AND P2, PT, R12, 1.175494350822287508e-38, PT ;  /* 0x008000000c00780b */ /* 0x000fc40003f4e000 */
[C---:B--2---:R-:W-:Y:S02]  /*0210*/  FSETP.GT.AND P1, PT, R13.reuse, 8.50705917302346158658e+37, PT ;  /* 0x7e8000000d00780b */ /* 0x044fe40003f24000 */
[----:B------:R-:W-:-:S07]  /*0220*/  FSETP.GEU.AND P3, PT, R13, 1.175494350822287508e-38, PT ;  /* 0x008000000d00780b */ /* 0x000fce0003f6e000 */
[----:B------:R-:W-:Y:S01]  /*0230*/  @P0 FMUL R12, R12, 0.25 ;  /* 0x3e8000000c0c0820 */ /* 0x000fe20000400000 */
[----:B------:R-:W-:-:S03]  /*0240*/  HFMA2.MMA R2, -RZ, RZ, 1.625, 0 ;  /* 0x3e800000ff027435 */ /* 0x000fc600000001ff */
[----:B------:R-:W-:Y:S01]  /*0250*/  @!P2 FMUL R12, R12, 16777216 ;  /* 0x4b8000000c0ca820 */ /* 0x000fe20000400000 */
[----:B------:R-:W-:-:S04]  /*0260*/  @P1 FMUL R13, R13, 0.25 ;  /* 0x3e8000000d0d1820 */ /* 0x000fc80000400000 */
[----:B------:R-:W-:Y:S01]  /*0270*/  @!P3 FMUL R13, R13, 16777216 ;  /* 0x4b8000000d0db820 */ /* 0x000fe20000400000 */
[----:B------:R-:W1:Y:S01]  /*0280*/  MUFU.RCP R12, R12 ;  /* 0x0000000c000c7308 */ /* 0x000e620000001000 */
[----:B------:R-:W-:-:S07]  /*0290*/  FSEL R3, R2, 1, P0 ;  /* 0x3f80000002037808 */ /* 0x000fce0000000000 */
[----:B------:R-:W2:Y:S01]  /*02a0*/  MUFU.RCP R13, R13 ;  /* 0x0000000d000d7308 */ /* 0x000ea20000001000 */
[----:B------:R-:W-:Y:S01]  /*02b0*/  FSEL R2, R2, 1, P1 ;  /* 0x3f80000002027808 */ /* 0x000fe20000800000 */
[----:B------:R-:W-:Y:S01]  /*02c0*/  @!P2 FMUL R3, R3, 16777216 ;  /* 0x4b8000000303a820 */ /* 0x000fe20000400000 */
[----:B---3--:R-:W-:-:S03]  /*02d0*/  FADD R5, R5, -R7 ;  /* 0x8000000705057221 */ /* 0x008fc60000000000 */
[----:B------:R-:W-:Y:S01]  /*02e0*/  @!P3 FMUL R2, R2, 16777216 ;  /* 0x4b8000000202b820 */ /* 0x000fe20000400000 */
[----:B------:R-:W-:Y:S01]  /*02f0*/  FADD R4, R4, -R6 ;  /* 0x8000000604047221 */ /* 0x000fe20000000000 */
[----:B-1----:R-:W-:Y:S02]  /*0300*/  FMUL R7, R12, R3 ;  /* 0x000000030c077220 */ /* 0x002fe40000400000 */
[----:B--2---:R-:W-:Y:S02]  /*0310*/  FMUL R6, R13, R2 ;  /* 0x000000020d067220 */ /* 0x004fe40000400000 */
[----:B------:R-:W1:Y:S01]  /*0320*/  LDC.64 R2, c[0x0][0x210] ;  /* 0x00008400ff027b82 */ /* 0x000e620000000a00 */
[----:B------:R-:W-:Y:S01]  /*0330*/  FMUL R7, R4, R7 ;  /* 0x0000000704077220 */ /* 0x000fe20000400000 */
[----:B------:R-:W-:-:S03]  /*0340*/  FMUL R6, R5, R6 ;  /* 0x0000000605067220 */ /* 0x000fc60000400000 */
[----:B----4-:R-:W-:Y:S01]  /*0350*/  FFMA R8, R8, R7, R10 ;  /* 0x0000000708087223 */ /* 0x010fe2000000000a */
[----:B------:R-:W-:-:S04]  /*0360*/  FFMA R9, R9, R6, R11 ;  /* 0x0000000609097223 */ /* 0x000fc8000000000b */
[----:B------:R-:W-:Y:S02]  /*0370*/  FSETP.GT.AND P0, PT, R8, RZ, PT ;  /* 0x000000ff0800720b */ /* 0x000fe40003f04000 */
[----:B------:R-:W-:-:S11]  /*0380*/  FSETP.GT.AND P1, PT, R9, RZ, PT ;  /* 0x000000ff0900720b */ /* 0x000fd60003f24000 */
[----:B------:R-:W-:Y:S01]  /*0390*/  @!P0 FMUL R8, R8, 0.20000000298023223877 ;  /* 0x3e4ccccd08088820 */ /* 0x000fe20000400000 */
[----:B-1----:R-:W-:-:S04]  /*03a0*/  IMAD.WIDE R2, R0, 0x4, R2 ;  /* 0x0000000400027825 */ /* 0x002fc800078e0202 */
[----:B------:R-:W-:-:S05]  /*03b0*/  @!P1 FMUL R9, R9, 0.20000000298023223877 ;  /* 0x3e4ccccd09099820 */ /* 0x000fca0000400000 */
[----:B------:R-:W-:Y:S01]  /*03c0*/  STG.E.64 desc[UR4][R2.64], R8 ;  /* 0x0000000802007986 */ /* 0x000fe2000c101b04 */
[----:B------:R-:W-:Y:S05]  /*03d0*/  EXIT ;  /* 0x000000000000794d */ /* 0x000fea0003800000 */
.L_x_0:
[----:B------:R-:W-:-:S00]  /*03e0*/  BRA `(.L_x_0) ;  /* 0xfffffffc00fc7947 */ /* 0x000fc0000383ffff */
[----:B------:R-:W-:-:S00]  /*03f0*/  NOP ;  /* 0x0000000000007918 */ /* 0x000fc00000000000 */
        /* <DEDUP_REMOVED lines=8> */
.L_x_1:


//--------------------- .nv.global.init           --------------------------
	.section	.nv.global.init,"aw",@progbits
.nv.global.init:
	.type		_$_str,@object
	.size		_$_str,(_$_str_$_2 - _$_str)
_$_str:
        /*0000*/ 	.byte	0x5f, 0x5f, 0x43, 0x55, 0x44, 0x41, 0x5f, 0x46, 0x54, 0x5a, 0x00
	.type		_$_str_$_2,@object
	.size		_$_str_$_2,(.L_1 - _$_str_$_2)
_$_str_$_2:
        /*000b*/ 	.byte	0x5f, 0x5f, 0x43, 0x55, 0x44, 0x41, 0x5f, 0x50, 0x52, 0x45, 0x43, 0x5f, 0x53, 0x51, 0x52, 0x54
        /*001b*/ 	.byte	0x00
.L_1:


//--------------------- .nv.constant0.triton_poi_fused__native_batch_norm_legit_no_training_leaky_relu_13 --------------------------
	.section	.nv.constant0.triton_poi_fused__native_batch_norm_legit_no_training_leaky_relu_13,"a",@progbits
	.sectionflags	@""
	.align	4
.nv.constant0.triton_poi_fused__native_batch_norm_legit_no_training_leaky_relu_13:
	.zero		580
